	.headerflags	@"EF_CUDA_TEXMODE_UNIFIED EF_CUDA_64BIT_ADDRESS EF_CUDA_ACCELERATORS EF_CUDA_SM90 EF_CUDA_VIRTUAL_SM(EF_CUDA_SM90)"
	.elftype	@"ET_EXEC"


//--------------------- .nv.info                  --------------------------
	.section	.nv.info,"",@"SHT_CUDA_INFO"
	.align	4


	//----- nvinfo : EIATTR_REGCOUNT
	.align		4
        /*0000*/ 	.byte	0x04, 0x2f
        /*0002*/ 	.short	(.L_3 - .L_2)
	.align		4
.L_2:
        /*0004*/ 	.word	index@(triton_poi_fused__native_batch_norm_legit_no_training_relu_67)
        /*0008*/ 	.word	0x00000020


	//----- nvinfo : EIATTR_MIN_STACK_SIZE
	.align		4
.L_3:
        /*000c*/ 	.byte	0x04, 0x12
        /*000e*/ 	.short	(.L_5 - .L_4)
	.align		4
.L_4:
        /*0010*/ 	.word	index@(triton_poi_fused__native_batch_norm_legit_no_training_relu_67)
        /*0014*/ 	.word	0x00000000


	//----- nvinfo : EIATTR_FRAME_SIZE
	.align		4
.L_5:
        /*0018*/ 	.byte	0x04, 0x11
        /*001a*/ 	.short	(.L_7 - .L_6)
	.align		4
.L_6:
        /*001c*/ 	.word	index@(triton_poi_fused__native_batch_norm_legit_no_training_relu_67)
        /*0020*/ 	.word	0x00000000


	//----- nvinfo : EIATTR_MIN_STACK_SIZE
	.align		4
.L_7:
        /*0024*/ 	.byte	0x04, 0x12
        /*0026*/ 	.short	(.L_9 - .L_8)
	.align		4
.L_8:
        /*0028*/ 	.word	index@(triton_poi_fused__native_batch_norm_legit_no_training_relu_67)
        /*002c*/ 	.word	0x00000000
.L_9:


//--------------------- .nv.info.triton_poi_fused__native_batch_norm_legit_no_training_relu_67 --------------------------
	.section	.nv.info.triton_poi_fused__native_batch_norm_legit_no_training_relu_67,"",@"SHT_CUDA_INFO"
	.sectionflags	@""
	.align	4


	//----- nvinfo : EIATTR_CUDA_API_VERSION
	.align		4
        /*0000*/ 	.byte	0x04, 0x37
        /*0002*/ 	.short	(.L_11 - .L_10)
.L_10:
        /*0004*/ 	.word	0x0000007c


	//----- nvinfo : EIATTR_KPARAM_INFO
	.align		4
.L_11:
        /*0008*/ 	.byte	0x04, 0x17
        /*000a*/ 	.short	(.L_13 - .L_12)
.L_12:
        /*000c*/ 	.word	0x00000000
        /*0010*/ 	.short	0x0006
        /*0012*/ 	.short	0x0030
        /*0014*/ 	.byte	0x00, 0xf0, 0x11, 0x00


	//----- nvinfo : EIATTR_KPARAM_INFO
	.align		4
.L_13:
        /*0018*/ 	.byte	0x04, 0x17
        /*001a*/ 	.short	(.L_15 - .L_14)
.L_14:
        /*001c*/ 	.word	0x00000000
        /*0020*/ 	.short	0x0005
        /*0022*/ 	.short	0x0028
        /*0024*/ 	.byte	0x00, 0xf4, 0x21, 0x00


	//----- nvinfo : EIATTR_KPARAM_INFO
	.align		4
.L_15:
        /*0028*/ 	.byte	0x04, 0x17
        /*002a*/ 	.short	(.L_17 - .L_16)
.L_16:
        /*002c*/ 	.word	0x00000000
        /*0030*/ 	.short	0x0004
        /*0032*/ 	.short	0x0020
        /*0034*/ 	.byte	0x00, 0xf4, 0x21, 0x00


	//----- nvinfo : EIATTR_KPARAM_INFO
	.align		4
.L_17:
        /*0038*/ 	.byte	0x04, 0x17
        /*003a*/ 	.short	(.L_19 - .L_18)
.L_18:
        /*003c*/ 	.word	0x00000000
        /*0040*/ 	.short	0x0003
        /*0042*/ 	.short	0x0018
        /*0044*/ 	.byte	0x00, 0xf4, 0x21, 0x00


	//----- nvinfo : EIATTR_KPARAM_INFO
	.align		4
.L_19:
        /*0048*/ 	.byte	0x04, 0x17
        /*004a*/ 	.short	(.L_21 - .L_20)
.L_20:
        /*004c*/ 	.word	0x00000000
        /*0050*/ 	.short	0x0002
        /*0052*/ 	.short	0x0010
        /*0054*/ 	.byte	0x00, 0xf4, 0x21, 0x00


	//----- nvinfo : EIATTR_KPARAM_INFO
	.align		4
.L_21:
        /*0058*/ 	.byte	0x04, 0x17
        /*005a*/ 	.short	(.L_23 - .L_22)
.L_22:
        /*005c*/ 	.word	0x00000000
        /*0060*/ 	.short	0x0001
        /*0062*/ 	.short	0x0008
        /*0064*/ 	.byte	0x00, 0xf4, 0x21, 0x00


	//----- nvinfo : EIATTR_KPARAM_INFO
	.align		4
.L_23:
        /*0068*/ 	.byte	0x04, 0x17
        /*006a*/ 	.short	(.L_25 - .L_24)
.L_24:
        /*006c*/ 	.word	0x00000000
        /*0070*/ 	.short	0x0000
        /*0072*/ 	.short	0x0000
        /*0074*/ 	.byte	0x00, 0xf4, 0x21, 0x00


	//----- nvinfo : EIATTR_SPARSE_MMA_MASK
	.align		4
.L_25:
        /*0078*/ 	.byte	0x03, 0x50
        /*007a*/ 	.short	0x0000


	//----- nvinfo : EIATTR_MAXREG_COUNT
	.align		4
        /*007c*/ 	.byte	0x03, 0x1b
        /*007e*/ 	.short	0x00ff


	//----- nvinfo : EIATTR_EXIT_INSTR_OFFSETS
	.align		4
        /*0080*/ 	.byte	0x04, 0x1c
        /*0082*/ 	.short	(.L_27 - .L_26)


	//   ....[0]....
.L_26:
        /*0084*/ 	.word	0x000006c0


	//----- nvinfo : EIATTR_REQNTID
	.align		4
.L_27:
        /*0088*/ 	.byte	0x04, 0x10
        /*008a*/ 	.short	(.L_29 - .L_28)
.L_28:
        /*008c*/ 	.word	0x00000080
        /*0090*/ 	.word	0x00000001
        /*0094*/ 	.word	0x00000001


	//----- nvinfo : EIATTR_CBANK_PARAM_SIZE
	.align		4
.L_29:
        /*0098*/ 	.byte	0x03, 0x19
        /*009a*/ 	.short	0x0034


	//----- nvinfo : EIATTR_PARAM_CBANK
	.align		4
        /*009c*/ 	.byte	0x04, 0x0a
        /*009e*/ 	.short	(.L_31 - .L_30)
	.align		4
.L_30:
        /*00a0*/ 	.word	index@(.nv.constant0.triton_poi_fused__native_batch_norm_legit_no_training_relu_67)
        /*00a4*/ 	.short	0x0210
        /*00a6*/ 	.short	0x0034


	//----- nvinfo : EIATTR_SW_WAR
	.align		4
.L_31:
        /*00a8*/ 	.byte	0x04, 0x36
        /*00aa*/ 	.short	(.L_33 - .L_32)
.L_32:
        /*00ac*/ 	.word	0x00000008
.L_33:


//--------------------- .nv.callgraph             --------------------------
	.section	.nv.callgraph,"",@"SHT_CUDA_CALLGRAPH"
	.align	4
	.sectionentsize	8
	.align		4
        /*0000*/ 	.word	0x00000000
	.align		4
        /*0004*/ 	.word	0xffffffff
	.align		4
        /*0008*/ 	.word	0x00000000
	.align		4
        /*000c*/ 	.word	0xfffffffe
	.align		4
        /*0010*/ 	.word	0x00000000
	.align		4
        /*0014*/ 	.word	0xfffffffd
	.align		4
        /*0018*/ 	.word	0x00000000
	.align		4
        /*001c*/ 	.word	0xfffffffc


//--------------------- .nv.constant4             --------------------------
	.section	.nv.constant4,"a",@progbits
	.align	8
	.align		8
.nv.constant4:
        /*0000*/ 	.dword	_$_str
	.align		8
        /*0008*/ 	.dword	_$_str_$_2


//--------------------- .text.triton_poi_fused__native_batch_norm_legit_no_training_relu_67 --------------------------
	.section	.text.triton_poi_fused__native_batch_norm_legit_no_training_relu_67,"ax",@progbits
	.align	128
        .global         triton_poi_fused__native_batch_norm_legit_no_training_relu_67
        .type           triton_poi_fused__native_batch_norm_legit_no_training_relu_67,@function
        .size           triton_poi_fused__native_batch_norm_legit_no_training_relu_67,(.L_x_1 - triton_poi_fused__native_batch_norm_legit_no_training_relu_67)
        .other          triton_poi_fused__native_batch_norm_legit_no_training_relu_67,@"STO_CUDA_ENTRY STV_DEFAULT"
triton_poi_fused__native_batch_norm_legit_no_training_relu_67:
.text.triton_poi_fused__native_batch_norm_legit_no_training_relu_67:
[----:B------:R-:W-:Y:S01]  /*0000*/  LDC R1, c[0x0][0x28] ;  /* 0x00000a00ff017b82 */ /* 0x000fe20000000800 */
[----:B------:R-:W1:Y:S01]  /*0010*/  S2R R0, SR_TID.X ;  /* 0x0000000000007919 */ /* 0x000e620000002100 */
[----:B------:R-:W-:-:S06]  /*0020*/  ULDC.64 UR4, c[0x0][0x208] ;  /* 0x0000820000047ab9 */ /* 0x000fcc0000000a00 */
[----:B------:R-:W2:Y:S01]  /*0030*/  LDC.64 R16, c[0x0][0x218] ;  /* 0x00008600ff107b82 */ /* 0x000ea20000000a00 */
[----:B------:R-:W3:Y:S07]  /*0040*/  S2R R3, SR_CTAID.X ;  /* 0x0000000000037919 */ /* 0x000eee0000002500 */
[----:B------:R-:W4:Y:S08]  /*0050*/  LDC.64 R14, c[0x0][0x210] ;  /* 0x00008400ff0e7b82 */ /* 0x000f300000000a00 */
[----:B------:R-:W5:Y:S01]  /*0060*/  LDC.64 R12, c[0x0][0x230] ;  /* 0x00008c00ff0c7b82 */ /* 0x000f620000000a00 */
[----:B-1----:R-:W-:-:S02]  /*0070*/  SHF.L.U32 R0, R0, 0x2, RZ ;  /* 0x0000000200007819 */ /* 0x002fc400000006ff */
[----:B---3--:R-:W-:Y:S02]  /*0080*/  SHF.R.S32.HI R5, RZ, 0x15, R3 ;  /* 0x00000015ff057819 */ /* 0x008fe40000011403 */
[----:B------:R-:W-:Y:S02]  /*0090*/  LOP3.LUT R0, R0, 0x1fc, RZ, 0xc0, !PT ;  /* 0x000001fc00007812 */ /* 0x000fe400078ec0ff */
[----:B------:R-:W-:Y:S02]  /*00a0*/  SGXT R5, R5, 0x1 ;  /* 0x000000010505781a */ /* 0x000fe40000000200 */
[----:B------:R-:W-:Y:S02]  /*00b0*/  LEA R18, R3, R0, 0xa ;  /* 0x0000000003127211 */ /* 0x000fe400078e50ff */
[----:B------:R-:W1:Y:S02]  /*00c0*/  LDC.64 R2, c[0x0][0x220] ;  /* 0x00008800ff027b82 */ /* 0x000e640000000a00 */
[----:B------:R-:W-:-:S04]  /*00d0*/  LEA.HI R5, R5, R18, RZ, 0x8 ;  /* 0x0000001205057211 */ /* 0x000fc800078f40ff */
[----:B------:R-:W-:Y:S02]  /*00e0*/  SHF.R.S32.HI R23, RZ, 0x8, R5 ;  /* 0x00000008ff177819 */ /* 0x000fe40000011405 */
[----:B------:R-:W-:Y:S02]  /*00f0*/  IADD3 R5, R5, 0x200, RZ ;  /* 0x0000020005057810 */ /* 0x000fe40007ffe0ff */
[----:B------:R-:W-:Y:S02]  /*0100*/  LEA.HI R0, R23, R23, RZ, 0x9 ;  /* 0x0000001717007211 */ /* 0x000fe400078f48ff */
[----:B------:R-:W-:Y:S02]  /*0110*/  SHF.R.S32.HI R5, RZ, 0x8, R5 ;  /* 0x00000008ff057819 */ /* 0x000fe40000011405 */
[----:B------:R-:W-:Y:S02]  /*0120*/  LOP3.LUT R0, R0, 0xfffffe00, RZ, 0xc0, !PT ;  /* 0xfffffe0000007812 */ /* 0x000fe400078ec0ff */
[----:B------:R-:W-:-:S02]  /*0130*/  LEA.HI R4, R5, R5, RZ, 0x9 ;  /* 0x0000000505047211 */ /* 0x000fc400078f48ff */
[----:B------:R-:W-:Y:S02]  /*0140*/  IADD3 R23, R23, -R0, RZ ;  /* 0x8000000017177210 */ /* 0x000fe40007ffe0ff */
[----:B------:R-:W-:-:S04]  /*0150*/  LOP3.LUT R4, R4, 0xfffffe00, RZ, 0xc0, !PT ;  /* 0xfffffe0004047812 */ /* 0x000fc800078ec0ff */
[----:B------:R-:W-:Y:S01]  /*0160*/  IADD3 R19, R5, -R4, RZ ;  /* 0x8000000405137210 */ /* 0x000fe20007ffe0ff */
[----:B-1----:R-:W-:-:S04]  /*0170*/  IMAD.WIDE R8, R23, 0x4, R2 ;  /* 0x0000000417087825 */ /* 0x002fc800078e0202 */
[----:B------:R-:W-:Y:S01]  /*0180*/  IMAD.WIDE R10, R19, 0x4, R2 ;  /* 0x00000004130a7825 */ /* 0x000fe200078e0202 */
[----:B------:R-:W3:Y:S01]  /*0190*/  LDG.E.EL R20, desc[UR4][R8.64] ;  /* 0x0000000408147981 */ /* 0x000ee2000c2e1900 */
[----:B------:R-:W1:Y:S03]  /*01a0*/  LDC.64 R2, c[0x0][0x228] ;  /* 0x00008a00ff027b82 */ /* 0x000e660000000a00 */
[----:B------:R-:W3:Y:S01]  /*01b0*/  LDG.E.EL R21, desc[UR4][R10.64] ;  /* 0x000000040a157981 */ /* 0x000ee2000c2e1900 */
[----:B--2---:R-:W-:-:S04]  /*01c0*/  IMAD.WIDE R26, R23, 0x4, R16 ;  /* 0x00000004171a7825 */ /* 0x004fc800078e0210 */
[----:B----4-:R-:W-:Y:S01]  /*01d0*/  IMAD.WIDE R14, R18, 0x4, R14 ;  /* 0x00000004120e7825 */ /* 0x010fe200078e020e */
[----:B------:R-:W2:Y:S04]  /*01e0*/  LDG.E.EL R0, desc[UR4][R26.64] ;  /* 0x000000041a007981 */ /* 0x000ea8000c2e1900 */
[----:B------:R-:W2:Y:S01]  /*01f0*/  LDG.E.128 R4, desc[UR4][R14.64] ;  /* 0x000000040e047981 */ /* 0x000ea2000c1e1d00 */
[----:B------:R-:W-:-:S03]  /*0200*/  IMAD.WIDE R16, R19, 0x4, R16 ;  /* 0x0000000413107825 */ /* 0x000fc600078e0210 */
[----:B------:R-:W4:Y:S04]  /*0210*/  LDG.E.128 R8, desc[UR4][R14.64+0x800] ;  /* 0x000800040e087981 */ /* 0x000f28000c1e1d00 */
[----:B------:R-:W4:Y:S01]  /*0220*/  LDG.E.EL R16, desc[UR4][R16.64] ;  /* 0x0000000410107981 */ /* 0x000f22000c2e1900 */
[----:B01----:R-:W-:-:S04]  /*0230*/  IMAD.WIDE R24, R23, 0x4, R2 ;  /* 0x0000000417187825 */ /* 0x003fc800078e0202 */
[----:B-----5:R-:W-:Y:S02]  /*0240*/  IMAD.WIDE R22, R23, 0x4, R12 ;  /* 0x0000000417167825 */ /* 0x020fe400078e020c */
[----:B------:R-:W5:Y:S04]  /*0250*/  LDG.E.EL R24, desc[UR4][R24.64] ;  /* 0x0000000418187981 */ /* 0x000f68000c2e1900 */
[----:B------:R-:W5:Y:S01]  /*0260*/  LDG.E.EL R23, desc[UR4][R22.64] ;  /* 0x0000000416177981 */ /* 0x000f62000c2e1900 */
[----:B------:R-:W-:-:S04]  /*0270*/  IMAD.WIDE R2, R19, 0x4, R2 ;  /* 0x0000000413027825 */ /* 0x000fc800078e0202 */
[----:B------:R-:W-:Y:S02]  /*0280*/  IMAD.WIDE R28, R19, 0x4, R12 ;  /* 0x00000004131c7825 */ /* 0x000fe400078e020c */
[----:B------:R0:W4:Y:S04]  /*0290*/  LDG.E.EL R12, desc[UR4][R2.64] ;  /* 0x00000004020c7981 */ /* 0x000128000c2e1900 */
[----:B------:R-:W4:Y:S01]  /*02a0*/  LDG.E.EL R13, desc[UR4][R28.64] ;  /* 0x000000041c0d7981 */ /* 0x000f22000c2e1900 */
[----:B0-----:R-:W-:Y:S01]  /*02b0*/  HFMA2.MMA R3, -RZ, RZ, 1.625, 0 ;  /* 0x3e800000ff037435 */ /* 0x001fe200000001ff */
[----:B---3--:R-:W-:-:S04]  /*02c0*/  FADD R20, R20, 9.9999997473787516356e-06 ;  /* 0x3727c5ac14147421 */ /* 0x008fc80000000000 */
[----:B------:R-:W0:Y:S01]  /*02d0*/  MUFU.SQRT R19, R20 ;  /* 0x0000001400137308 */ /* 0x000e220000002000 */
[----:B------:R-:W-:-:S07]  /*02e0*/  FADD R21, R21, 9.9999997473787516356e-06 ;  /* 0x3727c5ac15157421 */ /* 0x000fce0000000000 */
[----:B------:R-:W1:Y:S01]  /*02f0*/  MUFU.SQRT R25, R21 ;  /* 0x0000001500197308 */ /* 0x000e620000002000 */
[C---:B0-----:R-:W-:Y:S02]  /*0300*/  FSETP.GT.AND P0, PT, R19.reuse, 8.50705917302346158658e+37, PT ;  /* 0x7e8000001300780b */ /* 0x041fe40003f04000 */
[----:B------:R-:W-:Y:S02]  /*0310*/  FSETP.GEU.AND P2, PT, R19, 1.175494350822287508e-38, PT ;  /* 0x008000001300780b */ /* 0x000fe40003f4e000 */
[C---:B-1----:R-:W-:Y:S02]  /*0320*/  FSETP.GT.AND P1, PT, R25.reuse, 8.50705917302346158658e+37, PT ;  /* 0x7e8000001900780b */ /* 0x042fe40003f24000 */
[----:B------:R-:W-:-:S07]  /*0330*/  FSETP.GEU.AND P3, PT, R25, 1.175494350822287508e-38, PT ;  /* 0x008000001900780b */ /* 0x000fce0003f6e000 */
[----:B------:R-:W-:-:S04]  /*0340*/  @P0 FMUL R19, R19, 0.25 ;  /* 0x3e80000013130820 */ /* 0x000fc80000400000 */
[----:B------:R-:W-:Y:S01]  /*0350*/  @!P2 FMUL R19, R19, 16777216 ;  /* 0x4b8000001313a820 */ /* 0x000fe20000400000 */
[----:B------:R-:W-:-:S05]  /*0360*/  @P1 FMUL R25, R25, 0.25 ;  /* 0x3e80000019191820 */ /* 0x000fca0000400000 */
[----:B------:R-:W0:Y:S01]  /*0370*/  MUFU.RCP R19, R19 ;  /* 0x0000001300137308 */ /* 0x000e220000001000 */
[----:B------:R-:W-:Y:S01]  /*0380*/  @!P3 FMUL R25, R25, 16777216 ;  /* 0x4b8000001919b820 */ /* 0x000fe20000400000 */
[----:B------:R-:W-:-:S06]  /*0390*/  FSEL R2, R3, 1, P0 ;  /* 0x3f80000003027808 */ /* 0x000fcc0000000000 */
[----:B------:R-:W1:Y:S01]  /*03a0*/  MUFU.RCP R14, R25 ;  /* 0x00000019000e7308 */ /* 0x000e620000001000 */
[----:B------:R-:W-:Y:S01]  /*03b0*/  FSEL R3, R3, 1, P1 ;  /* 0x3f80000003037808 */ /* 0x000fe20000800000 */
[----:B------:R-:W-:Y:S01]  /*03c0*/  @!P2 FMUL R2, R2, 16777216 ;  /* 0x4b8000000202a820 */ /* 0x000fe20000400000 */
[----:B--2---:R-:W-:-:S03]  /*03d0*/  FADD R4, R4, -R0 ;  /* 0x8000000004047221 */ /* 0x004fc60000000000 */
[----:B------:R-:W-:Y:S01]  /*03e0*/  @!P3 FMUL R3, R3, 16777216 ;  /* 0x4b8000000303b820 */ /* 0x000fe20000400000 */
[----:B0-----:R-:W-:Y:S01]  /*03f0*/  FMUL R15, R19, R2 ;  /* 0x00000002130f7220 */ /* 0x001fe20000400000 */
[--C-:B------:R-:W-:Y:S01]  /*0400*/  FADD R20, R5, -R0.reuse ;  /* 0x8000000005147221 */ /* 0x100fe20000000000 */
[--C-:B------:R-:W-:Y:S01]  /*0410*/  FADD R6, R6, -R0.reuse ;  /* 0x8000000006067221 */ /* 0x100fe20000000000 */
[----:B------:R-:W-:Y:S01]  /*0420*/  FADD R0, R7, -R0 ;  /* 0x8000000007007221 */ /* 0x000fe20000000000 */
[C---:B------:R-:W-:Y:S01]  /*0430*/  FMUL R5, R15.reuse, R4 ;  /* 0x000000040f057220 */ /* 0x040fe20000400000 */
[C---:B------:R-:W-:Y:S01]  /*0440*/  FMUL R4, R15.reuse, R20 ;  /* 0x000000140f047220 */ /* 0x040fe20000400000 */
[----:B-1----:R-:W-:Y:S02]  /*0450*/  FMUL R14, R14, R3 ;  /* 0x000000030e0e7220 */ /* 0x002fe40000400000 */
[----:B------:R-:W0:Y:S01]  /*0460*/  LDC.64 R2, c[0x0][0x238] ;  /* 0x00008e00ff027b82 */ /* 0x000e220000000a00 */
[C---:B------:R-:W-:Y:S01]  /*0470*/  FMUL R20, R15.reuse, R6 ;  /* 0x000000060f147220 */ /* 0x040fe20000400000 */
[----:B------:R-:W-:Y:S01]  /*0480*/  FMUL R6, R15, R0 ;  /* 0x000000000f067220 */ /* 0x000fe20000400000 */
[--C-:B----4-:R-:W-:Y:S01]  /*0490*/  FADD R7, R8, -R16.reuse ;  /* 0x8000001008077221 */ /* 0x110fe20000000000 */
[--C-:B------:R-:W-:Y:S01]  /*04a0*/  FADD R9, R9, -R16.reuse ;  /* 0x8000001009097221 */ /* 0x100fe20000000000 */
[--C-:B------:R-:W-:Y:S01]  /*04b0*/  FADD R15, R10, -R16.reuse ;  /* 0x800000100a0f7221 */ /* 0x100fe20000000000 */
[C-C-:B-----5:R-:W-:Y:S01]  /*04c0*/  FFMA R0, R24.reuse, R5, R23.reuse ;  /* 0x0000000518007223 */ /* 0x160fe20000000017 */
[----:B------:R-:W-:Y:S01]  /*04d0*/  FADD R11, R11, -R16 ;  /* 0x800000100b0b7221 */ /* 0x000fe20000000000 */
[C-C-:B------:R-:W-:Y:S01]  /*04e0*/  FFMA R4, R24.reuse, R4, R23.reuse ;  /* 0x0000000418047223 */ /* 0x140fe20000000017 */
[C-C-:B------:R-:W-:Y:S01]  /*04f0*/  FFMA R5, R24.reuse, R20, R23.reuse ;  /* 0x0000001418057223 */ /* 0x140fe20000000017 */
[----:B------:R-:W-:Y:S01]  /*0500*/  FFMA R23, R24, R6, R23 ;  /* 0x0000000618177223 */ /* 0x000fe20000000017 */
[C---:B------:R-:W-:Y:S01]  /*0510*/  FMUL R7, R14.reuse, R7 ;  /* 0x000000070e077220 */ /* 0x040fe20000400000 */
[C---:B------:R-:W-:Y:S01]  /*0520*/  FMUL R8, R14.reuse, R9 ;  /* 0x000000090e087220 */ /* 0x040fe20000400000 */
[C---:B------:R-:W-:Y:S01]  /*0530*/  FMUL R6, R14.reuse, R15 ;  /* 0x0000000f0e067220 */ /* 0x040fe20000400000 */
[----:B------:R-:W-:Y:S01]  /*0540*/  FMUL R14, R14, R11 ;  /* 0x0000000b0e0e7220 */ /* 0x000fe20000400000 */
[C-C-:B------:R-:W-:Y:S01]  /*0550*/  FFMA R9, R12.reuse, R7, R13.reuse ;  /* 0x000000070c097223 */ /* 0x140fe2000000000d */
[C-C-:B------:R-:W-:Y:S01]  /*0560*/  FFMA R8, R12.reuse, R8, R13.reuse ;  /* 0x000000080c087223 */ /* 0x140fe2000000000d */
[C-C-:B------:R-:W-:Y:S01]  /*0570*/  FFMA R10, R12.reuse, R6, R13.reuse ;  /* 0x000000060c0a7223 */ /* 0x140fe2000000000d */
[----:B------:R-:W-:Y:S01]  /*0580*/  FFMA R14, R12, R14, R13 ;  /* 0x0000000e0c0e7223 */ /* 0x000fe2000000000d */
[----:B------:R-:W-:-:S02]  /*0590*/  FSETP.GEU.AND P6, PT, R23, RZ, PT ;  /* 0x000000ff1700720b */ /* 0x000fc40003fce000 */
[----:B------:R-:W-:Y:S02]  /*05a0*/  FSETP.GEU.AND P0, PT, R5, RZ, PT ;  /* 0x000000ff0500720b */ /* 0x000fe40003f0e000 */
[----:B------:R-:W-:Y:S02]  /*05b0*/  FSETP.GEU.AND P1, PT, R4, RZ, PT ;  /* 0x000000ff0400720b */ /* 0x000fe40003f2e000 */
[----:B------:R-:W-:Y:S02]  /*05c0*/  FSETP.GEU.AND P3, PT, R14, RZ, PT ;  /* 0x000000ff0e00720b */ /* 0x000fe40003f6e000 */
[----:B------:R-:W-:Y:S02]  /*05d0*/  SEL R7, R23, RZ, P6 ;  /* 0x000000ff17077207 */ /* 0x000fe40003000000 */
[----:B------:R-:W-:Y:S02]  /*05e0*/  FSETP.GEU.AND P2, PT, R0, RZ, PT ;  /* 0x000000ff0000720b */ /* 0x000fe40003f4e000 */
[----:B------:R-:W-:-:S02]  /*05f0*/  FSETP.GEU.AND P4, PT, R10, RZ, PT ;  /* 0x000000ff0a00720b */ /* 0x000fc40003f8e000 */
[----:B------:R-:W-:Y:S02]  /*0600*/  FSETP.GEU.AND P5, PT, R9, RZ, PT ;  /* 0x000000ff0900720b */ /* 0x000fe40003fae000 */
[----:B------:R-:W-:Y:S02]  /*0610*/  FSETP.GEU.AND P6, PT, R8, RZ, PT ;  /* 0x000000ff0800720b */ /* 0x000fe40003fce000 */
[----:B------:R-:W-:Y:S01]  /*0620*/  SEL R6, R5, RZ, P0 ;  /* 0x000000ff05067207 */ /* 0x000fe20000000000 */
[----:B0-----:R-:W-:Y:S01]  /*0630*/  IMAD.WIDE R2, R18, 0x4, R2 ;  /* 0x0000000412027825 */ /* 0x001fe200078e0202 */
[----:B------:R-:W-:Y:S02]  /*0640*/  SEL R5, R4, RZ, P1 ;  /* 0x000000ff04057207 */ /* 0x000fe40000800000 */
[----:B------:R-:W-:Y:S02]  /*0650*/  SEL R15, R14, RZ, P3 ;  /* 0x000000ff0e0f7207 */ /* 0x000fe40001800000 */
[----:B------:R-:W-:-:S02]  /*0660*/  SEL R4, R0, RZ, P2 ;  /* 0x000000ff00047207 */ /* 0x000fc40001000000 */
[----:B------:R-:W-:Y:S02]  /*0670*/  SEL R14, R10, RZ, P4 ;  /* 0x000000ff0a0e7207 */ /* 0x000fe40002000000 */
[----:B------:R-:W-:Y:S02]  /*0680*/  SEL R12, R9, RZ, P5 ;  /* 0x000000ff090c7207 */ /* 0x000fe40002800000 */
[----:B------:R-:W-:Y:S01]  /*0690*/  SEL R13, R8, RZ, P6 ;  /* 0x000000ff080d7207 */ /* 0x000fe20003000000 */
[----:B------:R-:W-:Y:S04]  /*06a0*/  STG.E.128 desc[UR4][R2.64], R4 ;  /* 0x0000000402007986 */ /* 0x000fe8000c101d04 */
[----:B------:R-:W-:Y:S01]  /*06b0*/  STG.E.128 desc[UR4][R2.64+0x800], R12 ;  /* 0x0008000c02007986 */ /* 0x000fe2000c101d04 */
[----:B------:R-:W-:Y:S05]  /*06c0*/  EXIT ;  /* 0x000000000000794d */ /* 0x000fea0003800000 */
.L_x_0:
[----:B------:R-:W-:-:S00]  /*06d0*/  BRA `(.L_x_0) ;  /* 0xfffffffc00fc7947 */ /* 0x000fc0000383ffff */
[----:B------:R-:W-:-:S00]  /*06e0*/  NOP ;  /* 0x0000000000007918 */ /* 0x000fc00000000000 */
        /* <DEDUP_REMOVED lines=9> */
.L_x_1:


//--------------------- .nv.global.init           --------------------------
	.section	.nv.global.init,"aw",@progbits
.nv.global.init:
	.type		_$_str,@object
	.size		_$_str,(_$_str_$_2 - _$_str)
_$_str:
        /*0000*/ 	.byte	0x5f, 0x5f, 0x43, 0x55, 0x44, 0x41, 0x5f, 0x46, 0x54, 0x5a, 0x00
	.type		_$_str_$_2,@object
	.size		_$_str_$_2,(.L_1 - _$_str_$_2)
_$_str_$_2:
        /*000b*/ 	.byte	0x5f, 0x5f, 0x43, 0x55, 0x44, 0x41, 0x5f, 0x50, 0x52, 0x45, 0x43, 0x5f, 0x53, 0x51, 0x52, 0x54
        /*001b*/ 	.byte	0x00
.L_1:


//--------------------- .nv.constant0.triton_poi_fused__native_batch_norm_legit_no_training_relu_67 --------------------------
	.section	.nv.constant0.triton_poi_fused__native_batch_norm_legit_no_training_relu_67,"a",@progbits
	.sectionflags	@""
	.align	4
.nv.constant0.triton_poi_fused__native_batch_norm_legit_no_training_relu_67:
	.zero		580
